//
// Generated by NVIDIA NVVM Compiler
//
// Compiler Build ID: CL-36424714
// Cuda compilation tools, release 13.0, V13.0.88
// Based on NVVM 20.0.0
//

.version 9.0
.target sm_100
.address_size 64

	// .globl	_ZN3cub18CUB_300001_SM_10006detail11EmptyKernelIvEEvv
.global .align 1 .b8 _ZN41_INTERNAL_366ab913_4_k_cu_d02971cb_1279464cuda3std3__45__cpo5beginE[1];
.global .align 1 .b8 _ZN41_INTERNAL_366ab913_4_k_cu_d02971cb_1279464cuda3std3__45__cpo3endE[1];
.global .align 1 .b8 _ZN41_INTERNAL_366ab913_4_k_cu_d02971cb_1279464cuda3std3__45__cpo6cbeginE[1];
.global .align 1 .b8 _ZN41_INTERNAL_366ab913_4_k_cu_d02971cb_1279464cuda3std3__45__cpo4cendE[1];
.global .align 1 .b8 _ZN41_INTERNAL_366ab913_4_k_cu_d02971cb_1279464cuda3std3__45__cpo6rbeginE[1];
.global .align 1 .b8 _ZN41_INTERNAL_366ab913_4_k_cu_d02971cb_1279464cuda3std3__45__cpo4rendE[1];
.global .align 1 .b8 _ZN41_INTERNAL_366ab913_4_k_cu_d02971cb_1279464cuda3std3__45__cpo7crbeginE[1];
.global .align 1 .b8 _ZN41_INTERNAL_366ab913_4_k_cu_d02971cb_1279464cuda3std3__45__cpo5crendE[1];
.global .align 1 .b8 _ZN41_INTERNAL_366ab913_4_k_cu_d02971cb_1279464cuda3std3__443_GLOBAL__N__366ab913_4_k_cu_d02971cb_1279466ignoreE[1];
.global .align 1 .b8 _ZN41_INTERNAL_366ab913_4_k_cu_d02971cb_1279464cuda3std3__419piecewise_constructE[1];
.global .align 1 .b8 _ZN41_INTERNAL_366ab913_4_k_cu_d02971cb_1279464cuda3std3__48in_placeE[1];
.global .align 1 .b8 _ZN41_INTERNAL_366ab913_4_k_cu_d02971cb_1279464cuda3std3__420unreachable_sentinelE[1];
.global .align 1 .b8 _ZN41_INTERNAL_366ab913_4_k_cu_d02971cb_1279464cuda3std3__47nulloptE[1];
.global .align 1 .b8 _ZN41_INTERNAL_366ab913_4_k_cu_d02971cb_1279464cuda3std3__48unexpectE[1];
.global .align 1 .b8 _ZN41_INTERNAL_366ab913_4_k_cu_d02971cb_1279464cuda3std6ranges3__45__cpo4swapE[1];
.global .align 1 .b8 _ZN41_INTERNAL_366ab913_4_k_cu_d02971cb_1279464cuda3std6ranges3__45__cpo9iter_moveE[1];
.global .align 1 .b8 _ZN41_INTERNAL_366ab913_4_k_cu_d02971cb_1279464cuda3std6ranges3__45__cpo5beginE[1];
.global .align 1 .b8 _ZN41_INTERNAL_366ab913_4_k_cu_d02971cb_1279464cuda3std6ranges3__45__cpo3endE[1];
.global .align 1 .b8 _ZN41_INTERNAL_366ab913_4_k_cu_d02971cb_1279464cuda3std6ranges3__45__cpo6cbeginE[1];
.global .align 1 .b8 _ZN41_INTERNAL_366ab913_4_k_cu_d02971cb_1279464cuda3std6ranges3__45__cpo4cendE[1];
.global .align 1 .b8 _ZN41_INTERNAL_366ab913_4_k_cu_d02971cb_1279464cuda3std6ranges3__45__cpo7advanceE[1];
.global .align 1 .b8 _ZN41_INTERNAL_366ab913_4_k_cu_d02971cb_1279464cuda3std6ranges3__45__cpo9iter_swapE[1];
.global .align 1 .b8 _ZN41_INTERNAL_366ab913_4_k_cu_d02971cb_1279464cuda3std6ranges3__45__cpo4nextE[1];
.global .align 1 .b8 _ZN41_INTERNAL_366ab913_4_k_cu_d02971cb_1279464cuda3std6ranges3__45__cpo4prevE[1];
.global .align 1 .b8 _ZN41_INTERNAL_366ab913_4_k_cu_d02971cb_1279464cuda3std6ranges3__45__cpo4dataE[1];
.global .align 1 .b8 _ZN41_INTERNAL_366ab913_4_k_cu_d02971cb_1279464cuda3std6ranges3__45__cpo5cdataE[1];
.global .align 1 .b8 _ZN41_INTERNAL_366ab913_4_k_cu_d02971cb_1279464cuda3std6ranges3__45__cpo4sizeE[1];
.global .align 1 .b8 _ZN41_INTERNAL_366ab913_4_k_cu_d02971cb_1279464cuda3std6ranges3__45__cpo5ssizeE[1];
.global .align 1 .b8 _ZN41_INTERNAL_366ab913_4_k_cu_d02971cb_1279464cuda3std6ranges3__45__cpo8distanceE[1];
.global .align 1 .b8 _ZN41_INTERNAL_366ab913_4_k_cu_d02971cb_1279466thrust24THRUST_300001_SM_1000_NS8cuda_cub3parE[1];
.global .align 1 .b8 _ZN41_INTERNAL_366ab913_4_k_cu_d02971cb_1279466thrust24THRUST_300001_SM_1000_NS8cuda_cub10par_nosyncE[1];
.global .align 1 .b8 _ZN41_INTERNAL_366ab913_4_k_cu_d02971cb_1279466thrust24THRUST_300001_SM_1000_NS6system6detail10sequential3seqE[1];
.global .align 1 .b8 _ZN41_INTERNAL_366ab913_4_k_cu_d02971cb_1279466thrust24THRUST_300001_SM_1000_NS12placeholders2_1E[1];
.global .align 1 .b8 _ZN41_INTERNAL_366ab913_4_k_cu_d02971cb_1279466thrust24THRUST_300001_SM_1000_NS12placeholders2_2E[1];
.global .align 1 .b8 _ZN41_INTERNAL_366ab913_4_k_cu_d02971cb_1279466thrust24THRUST_300001_SM_1000_NS12placeholders2_3E[1];
.global .align 1 .b8 _ZN41_INTERNAL_366ab913_4_k_cu_d02971cb_1279466thrust24THRUST_300001_SM_1000_NS12placeholders2_4E[1];
.global .align 1 .b8 _ZN41_INTERNAL_366ab913_4_k_cu_d02971cb_1279466thrust24THRUST_300001_SM_1000_NS12placeholders2_5E[1];
.global .align 1 .b8 _ZN41_INTERNAL_366ab913_4_k_cu_d02971cb_1279466thrust24THRUST_300001_SM_1000_NS12placeholders2_6E[1];
.global .align 1 .b8 _ZN41_INTERNAL_366ab913_4_k_cu_d02971cb_1279466thrust24THRUST_300001_SM_1000_NS12placeholders2_7E[1];
.global .align 1 .b8 _ZN41_INTERNAL_366ab913_4_k_cu_d02971cb_1279466thrust24THRUST_300001_SM_1000_NS12placeholders2_8E[1];
.global .align 1 .b8 _ZN41_INTERNAL_366ab913_4_k_cu_d02971cb_1279466thrust24THRUST_300001_SM_1000_NS12placeholders2_9E[1];
.global .align 1 .b8 _ZN41_INTERNAL_366ab913_4_k_cu_d02971cb_1279466thrust24THRUST_300001_SM_1000_NS12placeholders3_10E[1];
.global .align 1 .b8 _ZN41_INTERNAL_366ab913_4_k_cu_d02971cb_1279466thrust24THRUST_300001_SM_1000_NS3seqE[1];

.visible .entry _ZN3cub18CUB_300001_SM_10006detail11EmptyKernelIvEEvv()
{


	ret;

}


// ===== COMPILED SASS (sm_100) =====

	.target	sm_100

	.elftype	@"ET_EXEC"


//--------------------- .note.nv.tkinfo           --------------------------
	.section	.note.nv.tkinfo,"",@"SHT_NOTE"
	.sectionflags	@"SHF_NOTE_NV_TKINFO"
	.tkinfo
        /*0018*/ 	.word	0x00000002
        /*0030*/ 	.string	""
        /*0030*/ 	.string	"ptxas"
        /*0030*/ 	.string	"Cuda compilation tools, release 13.0, V13.0.88"
        /*0030*/ 	.string	"Build cuda_13.0.r13.0/compiler.36424714_0"
        /*0030*/ 	.string	"-arch sm_100 -m 64 "



//--------------------- .note.nv.cuinfo           --------------------------
	.section	.note.nv.cuinfo,"",@"SHT_NOTE"
	.sectionflags	@"SHF_NOTE_NV_CUINFO"
        /*0018*/ 	.short	0x0002
        /*001a*/ 	.short	0x0064
        /*001c*/ 	.short	0x0082
	.zero		2


//--------------------- .nv.info                  --------------------------
	.section	.nv.info,"",@"SHT_CUDA_INFO"
	.align	4


	//----- nvinfo : EIATTR_REGCOUNT
	.align		4
        /*0000*/ 	.byte	0x04, 0x2f
        /*0002*/ 	.short	(.L_44 - .L_43)
	.align		4
.L_43:
        /*0004*/ 	.word	index@(_ZN3cub18CUB_300001_SM_10006detail11EmptyKernelIvEEvv)
        /*0008*/ 	.word	0x00000004


	//----- nvinfo : EIATTR_FRAME_SIZE
	.align		4
.L_44:
        /*000c*/ 	.byte	0x04, 0x11
        /*000e*/ 	.short	(.L_46 - .L_45)
	.align		4
.L_45:
        /*0010*/ 	.word	index@(_ZN3cub18CUB_300001_SM_10006detail11EmptyKernelIvEEvv)
        /*0014*/ 	.word	0x00000000


	//----- nvinfo : EIATTR_MIN_STACK_SIZE
	.align		4
.L_46:
        /*0018*/ 	.byte	0x04, 0x12
        /*001a*/ 	.short	(.L_48 - .L_47)
	.align		4
.L_47:
        /*001c*/ 	.word	index@(_ZN3cub18CUB_300001_SM_10006detail11EmptyKernelIvEEvv)
        /*0020*/ 	.word	0x00000000
.L_48:


//--------------------- .nv.compat                --------------------------
	.section	.nv.compat,"",@"SHT_CUDA_COMPAT_INFO"
	.align	4
        /*0000*/ 	.byte	0x02, 0x09, 0x00, 0x00, 0x02, 0x02, 0x01, 0x00, 0x02, 0x05, 0x05, 0x00, 0x03, 0x07, 0x01, 0x01
        /*0010*/ 	.byte	0x02, 0x03, 0x00, 0x00, 0x02, 0x06, 0x01, 0x00, 0x04, 0x0b, 0x08, 0x00, 0x09, 0x00, 0x00, 0x00
        /*0020*/ 	.byte	0x00, 0x00, 0x00, 0x00


//--------------------- .nv.info._ZN3cub18CUB_300001_SM_10006detail11EmptyKernelIvEEvv --------------------------
	.section	.nv.info._ZN3cub18CUB_300001_SM_10006detail11EmptyKernelIvEEvv,"",@"SHT_CUDA_INFO"
	.sectionflags	@""
	.align	4


	//----- nvinfo : EIATTR_CUDA_API_VERSION
	.align		4
        /*0000*/ 	.byte	0x04, 0x37
        /*0002*/ 	.short	(.L_50 - .L_49)
.L_49:
        /*0004*/ 	.word	0x00000082


	//----- nvinfo : EIATTR_SPARSE_MMA_MASK
	.align		4
.L_50:
        /*0008*/ 	.byte	0x03, 0x50
        /*000a*/ 	.short	0x0000


	//----- nvinfo : EIATTR_MAXREG_COUNT
	.align		4
        /*000c*/ 	.byte	0x03, 0x1b
        /*000e*/ 	.short	0x00ff


	//----- nvinfo : EIATTR_MERCURY_ISA_VERSION
	.align		4
        /*0010*/ 	.byte	0x03, 0x5f
        /*0012*/ 	.short	0x0101


	//----- nvinfo : EIATTR_VRC_CTA_INIT_COUNT
	.align		4
        /*0014*/ 	.byte	0x02, 0x4a
	.zero		1
	.zero		1


	//----- nvinfo : EIATTR_EXIT_INSTR_OFFSETS
	.align		4
        /*0018*/ 	.byte	0x04, 0x1c
        /*001a*/ 	.short	(.L_52 - .L_51)


	//   ....[0]....
.L_51:
        /*001c*/ 	.word	0x00000010


	//----- nvinfo : EIATTR_SW_WAR
	.align		4
.L_52:
        /*0020*/ 	.byte	0x04, 0x36
        /*0022*/ 	.short	(.L_54 - .L_53)
.L_53:
        /*0024*/ 	.word	0x00000008
.L_54:


//--------------------- .nv.callgraph             --------------------------
	.section	.nv.callgraph,"",@"SHT_CUDA_CALLGRAPH"
	.align	4
	.sectionentsize	8
	.align		4
        /*0000*/ 	.word	0x00000000
	.align		4
        /*0004*/ 	.word	0xffffffff
	.align		4
        /*0008*/ 	.word	0x00000000
	.align		4
        /*000c*/ 	.word	0xfffffffe
	.align		4
        /*0010*/ 	.word	0x00000000
	.align		4
        /*0014*/ 	.word	0xfffffffd
	.align		4
        /*0018*/ 	.word	0x00000000
	.align		4
        /*001c*/ 	.word	0xfffffffc


//--------------------- .nv.constant4             --------------------------
	.section	.nv.constant4,"a",@progbits
	.align	8
	.align		8
.nv.constant4:
        /*0000*/ 	.dword	_ZN41_INTERNAL_366ab913_4_k_cu_d02971cb_1282204cuda3std3__45__cpo5beginE
	.align		8
        /*0008*/ 	.dword	_ZN41_INTERNAL_366ab913_4_k_cu_d02971cb_1282204cuda3std3__45__cpo3endE
	.align		8
        /*0010*/ 	.dword	_ZN41_INTERNAL_366ab913_4_k_cu_d02971cb_1282204cuda3std3__45__cpo6cbeginE
	.align		8
        /*0018*/ 	.dword	_ZN41_INTERNAL_366ab913_4_k_cu_d02971cb_1282204cuda3std3__45__cpo4cendE
	.align		8
        /*0020*/ 	.dword	_ZN41_INTERNAL_366ab913_4_k_cu_d02971cb_1282204cuda3std3__45__cpo6rbeginE
	.align		8
        /*0028*/ 	.dword	_ZN41_INTERNAL_366ab913_4_k_cu_d02971cb_1282204cuda3std3__45__cpo4rendE
	.align		8
        /*0030*/ 	.dword	_ZN41_INTERNAL_366ab913_4_k_cu_d02971cb_1282204cuda3std3__45__cpo7crbeginE
	.align		8
        /*0038*/ 	.dword	_ZN41_INTERNAL_366ab913_4_k_cu_d02971cb_1282204cuda3std3__45__cpo5crendE
	.align		8
        /*0040*/ 	.dword	_ZN41_INTERNAL_366ab913_4_k_cu_d02971cb_1282204cuda3std3__443_GLOBAL__N__366ab913_4_k_cu_d02971cb_1282206ignoreE
	.align		8
        /*0048*/ 	.dword	_ZN41_INTERNAL_366ab913_4_k_cu_d02971cb_1282204cuda3std3__419piecewise_constructE
	.align		8
        /*0050*/ 	.dword	_ZN41_INTERNAL_366ab913_4_k_cu_d02971cb_1282204cuda3std3__48in_placeE
	.align		8
        /*0058*/ 	.dword	_ZN41_INTERNAL_366ab913_4_k_cu_d02971cb_1282204cuda3std3__420unreachable_sentinelE
	.align		8
        /*0060*/ 	.dword	_ZN41_INTERNAL_366ab913_4_k_cu_d02971cb_1282204cuda3std3__47nulloptE
	.align		8
        /*0068*/ 	.dword	_ZN41_INTERNAL_366ab913_4_k_cu_d02971cb_1282204cuda3std3__48unexpectE
	.align		8
        /*0070*/ 	.dword	_ZN41_INTERNAL_366ab913_4_k_cu_d02971cb_1282204cuda3std6ranges3__45__cpo4swapE
	.align		8
        /*0078*/ 	.dword	_ZN41_INTERNAL_366ab913_4_k_cu_d02971cb_1282204cuda3std6ranges3__45__cpo9iter_moveE
	.align		8
        /*0080*/ 	.dword	_ZN41_INTERNAL_366ab913_4_k_cu_d02971cb_1282204cuda3std6ranges3__45__cpo5beginE
	.align		8
        /*0088*/ 	.dword	_ZN41_INTERNAL_366ab913_4_k_cu_d02971cb_1282204cuda3std6ranges3__45__cpo3endE
	.align		8
        /*0090*/ 	.dword	_ZN41_INTERNAL_366ab913_4_k_cu_d02971cb_1282204cuda3std6ranges3__45__cpo6cbeginE
	.align		8
        /*0098*/ 	.dword	_ZN41_INTERNAL_366ab913_4_k_cu_d02971cb_1282204cuda3std6ranges3__45__cpo4cendE
	.align		8
        /*00a0*/ 	.dword	_ZN41_INTERNAL_366ab913_4_k_cu_d02971cb_1282204cuda3std6ranges3__45__cpo7advanceE
	.align		8
        /*00a8*/ 	.dword	_ZN41_INTERNAL_366ab913_4_k_cu_d02971cb_1282204cuda3std6ranges3__45__cpo9iter_swapE
	.align		8
        /*00b0*/ 	.dword	_ZN41_INTERNAL_366ab913_4_k_cu_d02971cb_1282204cuda3std6ranges3__45__cpo4nextE
	.align		8
        /*00b8*/ 	.dword	_ZN41_INTERNAL_366ab913_4_k_cu_d02971cb_1282204cuda3std6ranges3__45__cpo4prevE
	.align		8
        /*00c0*/ 	.dword	_ZN41_INTERNAL_366ab913_4_k_cu_d02971cb_1282204cuda3std6ranges3__45__cpo4dataE
	.align		8
        /*00c8*/ 	.dword	_ZN41_INTERNAL_366ab913_4_k_cu_d02971cb_1282204cuda3std6ranges3__45__cpo5cdataE
	.align		8
        /*00d0*/ 	.dword	_ZN41_INTERNAL_366ab913_4_k_cu_d02971cb_1282204cuda3std6ranges3__45__cpo4sizeE
	.align		8
        /*00d8*/ 	.dword	_ZN41_INTERNAL_366ab913_4_k_cu_d02971cb_1282204cuda3std6ranges3__45__cpo5ssizeE
	.align		8
        /*00e0*/ 	.dword	_ZN41_INTERNAL_366ab913_4_k_cu_d02971cb_1282204cuda3std6ranges3__45__cpo8distanceE
	.align		8
        /*00e8*/ 	.dword	_ZN41_INTERNAL_366ab913_4_k_cu_d02971cb_1282206thrust24THRUST_300001_SM_1000_NS8cuda_cub3parE
	.align		8
        /*00f0*/ 	.dword	_ZN41_INTERNAL_366ab913_4_k_cu_d02971cb_1282206thrust24THRUST_300001_SM_1000_NS8cuda_cub10par_nosyncE
	.align		8
        /*00f8*/ 	.dword	_ZN41_INTERNAL_366ab913_4_k_cu_d02971cb_1282206thrust24THRUST_300001_SM_1000_NS6system6detail10sequential3seqE
	.align		8
        /*0100*/ 	.dword	_ZN41_INTERNAL_366ab913_4_k_cu_d02971cb_1282206thrust24THRUST_300001_SM_1000_NS12placeholders2_1E
	.align		8
        /*0108*/ 	.dword	_ZN41_INTERNAL_366ab913_4_k_cu_d02971cb_1282206thrust24THRUST_300001_SM_1000_NS12placeholders2_2E
	.align		8
        /*0110*/ 	.dword	_ZN41_INTERNAL_366ab913_4_k_cu_d02971cb_1282206thrust24THRUST_300001_SM_1000_NS12placeholders2_3E
	.align		8
        /*0118*/ 	.dword	_ZN41_INTERNAL_366ab913_4_k_cu_d02971cb_1282206thrust24THRUST_300001_SM_1000_NS12placeholders2_4E
	.align		8
        /*0120*/ 	.dword	_ZN41_INTERNAL_366ab913_4_k_cu_d02971cb_1282206thrust24THRUST_300001_SM_1000_NS12placeholders2_5E
	.align		8
        /*0128*/ 	.dword	_ZN41_INTERNAL_366ab913_4_k_cu_d02971cb_1282206thrust24THRUST_300001_SM_1000_NS12placeholders2_6E
	.align		8
        /*0130*/ 	.dword	_ZN41_INTERNAL_366ab913_4_k_cu_d02971cb_1282206thrust24THRUST_300001_SM_1000_NS12placeholders2_7E
	.align		8
        /*0138*/ 	.dword	_ZN41_INTERNAL_366ab913_4_k_cu_d02971cb_1282206thrust24THRUST_300001_SM_1000_NS12placeholders2_8E
	.align		8
        /*0140*/ 	.dword	_ZN41_INTERNAL_366ab913_4_k_cu_d02971cb_1282206thrust24THRUST_300001_SM_1000_NS12placeholders2_9E
	.align		8
        /*0148*/ 	.dword	_ZN41_INTERNAL_366ab913_4_k_cu_d02971cb_1282206thrust24THRUST_300001_SM_1000_NS12placeholders3_10E
	.align		8
        /*0150*/ 	.dword	_ZN41_INTERNAL_366ab913_4_k_cu_d02971cb_1282206thrust24THRUST_300001_SM_1000_NS3seqE


//--------------------- .text._ZN3cub18CUB_300001_SM_10006detail11EmptyKernelIvEEvv --------------------------
	.section	.text._ZN3cub18CUB_300001_SM_10006detail11EmptyKernelIvEEvv,"ax",@progbits
	.align	128
        .global         _ZN3cub18CUB_300001_SM_10006detail11EmptyKernelIvEEvv
        .type           _ZN3cub18CUB_300001_SM_10006detail11EmptyKernelIvEEvv,@function
        .size           _ZN3cub18CUB_300001_SM_10006detail11EmptyKernelIvEEvv,(.L_x_1 - _ZN3cub18CUB_300001_SM_10006detail11EmptyKernelIvEEvv)
        .other          _ZN3cub18CUB_300001_SM_10006detail11EmptyKernelIvEEvv,@"STO_CUDA_ENTRY STV_DEFAULT"
_ZN3cub18CUB_300001_SM_10006detail11EmptyKernelIvEEvv:
.text._ZN3cub18CUB_300001_SM_10006detail11EmptyKernelIvEEvv:
[----:B------:R-:W-:Y:S01]  /*0000*/  LDC R1, c[0x0][0x37c] ;  /* 0x0000df00ff017b82 */ /* 0x000fe20000000800 */
[----:B------:R-:W-:Y:S05]  /*0010*/  EXIT ;  /* 0x000000000000794d */ /* 0x000fea0003800000 */
.L_x_0:
[----:B------:R-:W-:-:S00]  /*0020*/  BRA `(.L_x_0) ;  /* 0xfffffffc00fc7947 */ /* 0x000fc0000383ffff */
[----:B------:R-:W-:-:S00]  /*0030*/  NOP ;  /* 0x0000000000007918 */ /* 0x000fc00000000000 */
        /* <DEDUP_REMOVED lines=12> */
.L_x_1:


//--------------------- .nv.shared.reserved.0     --------------------------
	.section	.nv.shared.reserved.0,"aw",@nobits
	.weak		__nv_reservedSMEM_offset_0_alias
	.size		__nv_reservedSMEM_offset_0_alias, 0, 64
	.other		__nv_reservedSMEM_offset_0_alias,@"STO_CUDA_RESERVED_SHARED STV_DEFAULT"
__nv_reservedSMEM_offset_0_alias:
	.zero		0
	.zero		64


//--------------------- .nv.global                --------------------------
	.section	.nv.global,"aw",@nobits
.nv.global:
	.type		_ZN41_INTERNAL_366ab913_4_k_cu_d02971cb_1282206thrust24THRUST_300001_SM_1000_NS3seqE,@object
	.size		_ZN41_INTERNAL_366ab913_4_k_cu_d02971cb_1282206thrust24THRUST_300001_SM_1000_NS3seqE,(_ZN41_INTERNAL_366ab913_4_k_cu_d02971cb_1282204cuda3std3__48in_placeE - _ZN41_INTERNAL_366ab913_4_k_cu_d02971cb_1282206thrust24THRUST_300001_SM_1000_NS3seqE)
_ZN41_INTERNAL_366ab913_4_k_cu_d02971cb_1282206thrust24THRUST_300001_SM_1000_NS3seqE:
	.zero		1
	.type		_ZN41_INTERNAL_366ab913_4_k_cu_d02971cb_1282204cuda3std3__48in_placeE,@object
	.size		_ZN41_INTERNAL_366ab913_4_k_cu_d02971cb_1282204cuda3std3__48in_placeE,(_ZN41_INTERNAL_366ab913_4_k_cu_d02971cb_1282204cuda3std6ranges3__45__cpo4sizeE - _ZN41_INTERNAL_366ab913_4_k_cu_d02971cb_1282204cuda3std3__48in_placeE)
_ZN41_INTERNAL_366ab913_4_k_cu_d02971cb_1282204cuda3std3__48in_placeE:
	.zero		1
	.type		_ZN41_INTERNAL_366ab913_4_k_cu_d02971cb_1282204cuda3std6ranges3__45__cpo4sizeE,@object
	.size		_ZN41_INTERNAL_366ab913_4_k_cu_d02971cb_1282204cuda3std6ranges3__45__cpo4sizeE,(_ZN41_INTERNAL_366ab913_4_k_cu_d02971cb_1282206thrust24THRUST_300001_SM_1000_NS12placeholders2_3E - _ZN41_INTERNAL_366ab913_4_k_cu_d02971cb_1282204cuda3std6ranges3__45__cpo4sizeE)
_ZN41_INTERNAL_366ab913_4_k_cu_d02971cb_1282204cuda3std6ranges3__45__cpo4sizeE:
	.zero		1
	.type		_ZN41_INTERNAL_366ab913_4_k_cu_d02971cb_1282206thrust24THRUST_300001_SM_1000_NS12placeholders2_3E,@object
	.size		_ZN41_INTERNAL_366ab913_4_k_cu_d02971cb_1282206thrust24THRUST_300001_SM_1000_NS12placeholders2_3E,(_ZN41_INTERNAL_366ab913_4_k_cu_d02971cb_1282204cuda3std3__45__cpo6cbeginE - _ZN41_INTERNAL_366ab913_4_k_cu_d02971cb_1282206thrust24THRUST_300001_SM_1000_NS12placeholders2_3E)
_ZN41_INTERNAL_366ab913_4_k_cu_d02971cb_1282206thrust24THRUST_300001_SM_1000_NS12placeholders2_3E:
	.zero		1
	.type		_ZN41_INTERNAL_366ab913_4_k_cu_d02971cb_1282204cuda3std3__45__cpo6cbeginE,@object
	.size		_ZN41_INTERNAL_366ab913_4_k_cu_d02971cb_1282204cuda3std3__45__cpo6cbeginE,(_ZN41_INTERNAL_366ab913_4_k_cu_d02971cb_1282204cuda3std6ranges3__45__cpo6cbeginE - _ZN41_INTERNAL_366ab913_4_k_cu_d02971cb_1282204cuda3std3__45__cpo6cbeginE)
_ZN41_INTERNAL_366ab913_4_k_cu_d02971cb_1282204cuda3std3__45__cpo6cbeginE:
	.zero		1
	.type		_ZN41_INTERNAL_366ab913_4_k_cu_d02971cb_1282204cuda3std6ranges3__45__cpo6cbeginE,@object
	.size		_ZN41_INTERNAL_366ab913_4_k_cu_d02971cb_1282204cuda3std6ranges3__45__cpo6cbeginE,(_ZN41_INTERNAL_366ab913_4_k_cu_d02971cb_1282206thrust24THRUST_300001_SM_1000_NS12placeholders2_7E - _ZN41_INTERNAL_366ab913_4_k_cu_d02971cb_1282204cuda3std6ranges3__45__cpo6cbeginE)
_ZN41_INTERNAL_366ab913_4_k_cu_d02971cb_1282204cuda3std6ranges3__45__cpo6cbeginE:
	.zero		1
	.type		_ZN41_INTERNAL_366ab913_4_k_cu_d02971cb_1282206thrust24THRUST_300001_SM_1000_NS12placeholders2_7E,@object
	.size		_ZN41_INTERNAL_366ab913_4_k_cu_d02971cb_1282206thrust24THRUST_300001_SM_1000_NS12placeholders2_7E,(_ZN41_INTERNAL_366ab913_4_k_cu_d02971cb_1282204cuda3std3__45__cpo7crbeginE - _ZN41_INTERNAL_366ab913_4_k_cu_d02971cb_1282206thrust24THRUST_300001_SM_1000_NS12placeholders2_7E)
_ZN41_INTERNAL_366ab913_4_k_cu_d02971cb_1282206thrust24THRUST_300001_SM_1000_NS12placeholders2_7E:
	.zero		1
	.type		_ZN41_INTERNAL_366ab913_4_k_cu_d02971cb_1282204cuda3std3__45__cpo7crbeginE,@object
	.size		_ZN41_INTERNAL_366ab913_4_k_cu_d02971cb_1282204cuda3std3__45__cpo7crbeginE,(_ZN41_INTERNAL_366ab913_4_k_cu_d02971cb_1282204cuda3std6ranges3__45__cpo4nextE - _ZN41_INTERNAL_366ab913_4_k_cu_d02971cb_1282204cuda3std3__45__cpo7crbeginE)
_ZN41_INTERNAL_366ab913_4_k_cu_d02971cb_1282204cuda3std3__45__cpo7crbeginE:
	.zero		1
	.type		_ZN41_INTERNAL_366ab913_4_k_cu_d02971cb_1282204cuda3std6ranges3__45__cpo4nextE,@object
	.size		_ZN41_INTERNAL_366ab913_4_k_cu_d02971cb_1282204cuda3std6ranges3__45__cpo4nextE,(_ZN41_INTERNAL_366ab913_4_k_cu_d02971cb_1282204cuda3std6ranges3__45__cpo4swapE - _ZN41_INTERNAL_366ab913_4_k_cu_d02971cb_1282204cuda3std6ranges3__45__cpo4nextE)
_ZN41_INTERNAL_366ab913_4_k_cu_d02971cb_1282204cuda3std6ranges3__45__cpo4nextE:
	.zero		1
	.type		_ZN41_INTERNAL_366ab913_4_k_cu_d02971cb_1282204cuda3std6ranges3__45__cpo4swapE,@object
	.size		_ZN41_INTERNAL_366ab913_4_k_cu_d02971cb_1282204cuda3std6ranges3__45__cpo4swapE,(_ZN41_INTERNAL_366ab913_4_k_cu_d02971cb_1282206thrust24THRUST_300001_SM_1000_NS8cuda_cub10par_nosyncE - _ZN41_INTERNAL_366ab913_4_k_cu_d02971cb_1282204cuda3std6ranges3__45__cpo4swapE)
_ZN41_INTERNAL_366ab913_4_k_cu_d02971cb_1282204cuda3std6ranges3__45__cpo4swapE:
	.zero		1
	.type		_ZN41_INTERNAL_366ab913_4_k_cu_d02971cb_1282206thrust24THRUST_300001_SM_1000_NS8cuda_cub10par_nosyncE,@object
	.size		_ZN41_INTERNAL_366ab913_4_k_cu_d02971cb_1282206thrust24THRUST_300001_SM_1000_NS8cuda_cub10par_nosyncE,(_ZN41_INTERNAL_366ab913_4_k_cu_d02971cb_1282206thrust24THRUST_300001_SM_1000_NS12placeholders2_9E - _ZN41_INTERNAL_366ab913_4_k_cu_d02971cb_1282206thrust24THRUST_300001_SM_1000_NS8cuda_cub10par_nosyncE)
_ZN41_INTERNAL_366ab913_4_k_cu_d02971cb_1282206thrust24THRUST_300001_SM_1000_NS8cuda_cub10par_nosyncE:
	.zero		1
	.type		_ZN41_INTERNAL_366ab913_4_k_cu_d02971cb_1282206thrust24THRUST_300001_SM_1000_NS12placeholders2_9E,@object
	.size		_ZN41_INTERNAL_366ab913_4_k_cu_d02971cb_1282206thrust24THRUST_300001_SM_1000_NS12placeholders2_9E,(_ZN41_INTERNAL_366ab913_4_k_cu_d02971cb_1282204cuda3std3__443_GLOBAL__N__366ab913_4_k_cu_d02971cb_1282206ignoreE - _ZN41_INTERNAL_366ab913_4_k_cu_d02971cb_1282206thrust24THRUST_300001_SM_1000_NS12placeholders2_9E)
_ZN41_INTERNAL_366ab913_4_k_cu_d02971cb_1282206thrust24THRUST_300001_SM_1000_NS12placeholders2_9E:
	.zero		1
	.type		_ZN41_INTERNAL_366ab913_4_k_cu_d02971cb_1282204cuda3std3__443_GLOBAL__N__366ab913_4_k_cu_d02971cb_1282206ignoreE,@object
	.size		_ZN41_INTERNAL_366ab913_4_k_cu_d02971cb_1282204cuda3std3__443_GLOBAL__N__366ab913_4_k_cu_d02971cb_1282206ignoreE,(_ZN41_INTERNAL_366ab913_4_k_cu_d02971cb_1282204cuda3std6ranges3__45__cpo4dataE - _ZN41_INTERNAL_366ab913_4_k_cu_d02971cb_1282204cuda3std3__443_GLOBAL__N__366ab913_4_k_cu_d02971cb_1282206ignoreE)
_ZN41_INTERNAL_366ab913_4_k_cu_d02971cb_1282204cuda3std3__443_GLOBAL__N__366ab913_4_k_cu_d02971cb_1282206ignoreE:
	.zero		1
	.type		_ZN41_INTERNAL_366ab913_4_k_cu_d02971cb_1282204cuda3std6ranges3__45__cpo4dataE,@object
	.size		_ZN41_INTERNAL_366ab913_4_k_cu_d02971cb_1282204cuda3std6ranges3__45__cpo4dataE,(_ZN41_INTERNAL_366ab913_4_k_cu_d02971cb_1282206thrust24THRUST_300001_SM_1000_NS12placeholders2_1E - _ZN41_INTERNAL_366ab913_4_k_cu_d02971cb_1282204cuda3std6ranges3__45__cpo4dataE)
_ZN41_INTERNAL_366ab913_4_k_cu_d02971cb_1282204cuda3std6ranges3__45__cpo4dataE:
	.zero		1
	.type		_ZN41_INTERNAL_366ab913_4_k_cu_d02971cb_1282206thrust24THRUST_300001_SM_1000_NS12placeholders2_1E,@object
	.size		_ZN41_INTERNAL_366ab913_4_k_cu_d02971cb_1282206thrust24THRUST_300001_SM_1000_NS12placeholders2_1E,(_ZN41_INTERNAL_366ab913_4_k_cu_d02971cb_1282204cuda3std3__45__cpo5beginE - _ZN41_INTERNAL_366ab913_4_k_cu_d02971cb_1282206thrust24THRUST_300001_SM_1000_NS12placeholders2_1E)
_ZN41_INTERNAL_366ab913_4_k_cu_d02971cb_1282206thrust24THRUST_300001_SM_1000_NS12placeholders2_1E:
	.zero		1
	.type		_ZN41_INTERNAL_366ab913_4_k_cu_d02971cb_1282204cuda3std3__45__cpo5beginE,@object
	.size		_ZN41_INTERNAL_366ab913_4_k_cu_d02971cb_1282204cuda3std3__45__cpo5beginE,(_ZN41_INTERNAL_366ab913_4_k_cu_d02971cb_1282204cuda3std6ranges3__45__cpo5beginE - _ZN41_INTERNAL_366ab913_4_k_cu_d02971cb_1282204cuda3std3__45__cpo5beginE)
_ZN41_INTERNAL_366ab913_4_k_cu_d02971cb_1282204cuda3std3__45__cpo5beginE:
	.zero		1
	.type		_ZN41_INTERNAL_366ab913_4_k_cu_d02971cb_1282204cuda3std6ranges3__45__cpo5beginE,@object
	.size		_ZN41_INTERNAL_366ab913_4_k_cu_d02971cb_1282204cuda3std6ranges3__45__cpo5beginE,(_ZN41_INTERNAL_366ab913_4_k_cu_d02971cb_1282206thrust24THRUST_300001_SM_1000_NS12placeholders2_5E - _ZN41_INTERNAL_366ab913_4_k_cu_d02971cb_1282204cuda3std6ranges3__45__cpo5beginE)
_ZN41_INTERNAL_366ab913_4_k_cu_d02971cb_1282204cuda3std6ranges3__45__cpo5beginE:
	.zero		1
	.type		_ZN41_INTERNAL_366ab913_4_k_cu_d02971cb_1282206thrust24THRUST_300001_SM_1000_NS12placeholders2_5E,@object
	.size		_ZN41_INTERNAL_366ab913_4_k_cu_d02971cb_1282206thrust24THRUST_300001_SM_1000_NS12placeholders2_5E,(_ZN41_INTERNAL_366ab913_4_k_cu_d02971cb_1282204cuda3std3__45__cpo6rbeginE - _ZN41_INTERNAL_366ab913_4_k_cu_d02971cb_1282206thrust24THRUST_300001_SM_1000_NS12placeholders2_5E)
_ZN41_INTERNAL_366ab913_4_k_cu_d02971cb_1282206thrust24THRUST_300001_SM_1000_NS12placeholders2_5E:
	.zero		1
	.type		_ZN41_INTERNAL_366ab913_4_k_cu_d02971cb_1282204cuda3std3__45__cpo6rbeginE,@object
	.size		_ZN41_INTERNAL_366ab913_4_k_cu_d02971cb_1282204cuda3std3__45__cpo6rbeginE,(_ZN41_INTERNAL_366ab913_4_k_cu_d02971cb_1282204cuda3std6ranges3__45__cpo7advanceE - _ZN41_INTERNAL_366ab913_4_k_cu_d02971cb_1282204cuda3std3__45__cpo6rbeginE)
_ZN41_INTERNAL_366ab913_4_k_cu_d02971cb_1282204cuda3std3__45__cpo6rbeginE:
	.zero		1
	.type		_ZN41_INTERNAL_366ab913_4_k_cu_d02971cb_1282204cuda3std6ranges3__45__cpo7advanceE,@object
	.size		_ZN41_INTERNAL_366ab913_4_k_cu_d02971cb_1282204cuda3std6ranges3__45__cpo7advanceE,(_ZN41_INTERNAL_366ab913_4_k_cu_d02971cb_1282204cuda3std3__47nulloptE - _ZN41_INTERNAL_366ab913_4_k_cu_d02971cb_1282204cuda3std6ranges3__45__cpo7advanceE)
_ZN41_INTERNAL_366ab913_4_k_cu_d02971cb_1282204cuda3std6ranges3__45__cpo7advanceE:
	.zero		1
	.type		_ZN41_INTERNAL_366ab913_4_k_cu_d02971cb_1282204cuda3std3__47nulloptE,@object
	.size		_ZN41_INTERNAL_366ab913_4_k_cu_d02971cb_1282204cuda3std3__47nulloptE,(_ZN41_INTERNAL_366ab913_4_k_cu_d02971cb_1282204cuda3std6ranges3__45__cpo8distanceE - _ZN41_INTERNAL_366ab913_4_k_cu_d02971cb_1282204cuda3std3__47nulloptE)
_ZN41_INTERNAL_366ab913_4_k_cu_d02971cb_1282204cuda3std3__47nulloptE:
	.zero		1
	.type		_ZN41_INTERNAL_366ab913_4_k_cu_d02971cb_1282204cuda3std6ranges3__45__cpo8distanceE,@object
	.size		_ZN41_INTERNAL_366ab913_4_k_cu_d02971cb_1282204cuda3std6ranges3__45__cpo8distanceE,(_ZN41_INTERNAL_366ab913_4_k_cu_d02971cb_1282206thrust24THRUST_300001_SM_1000_NS12placeholders3_10E - _ZN41_INTERNAL_366ab913_4_k_cu_d02971cb_1282204cuda3std6ranges3__45__cpo8distanceE)
_ZN41_INTERNAL_366ab913_4_k_cu_d02971cb_1282204cuda3std6ranges3__45__cpo8distanceE:
	.zero		1
	.type		_ZN41_INTERNAL_366ab913_4_k_cu_d02971cb_1282206thrust24THRUST_300001_SM_1000_NS12placeholders3_10E,@object
	.size		_ZN41_INTERNAL_366ab913_4_k_cu_d02971cb_1282206thrust24THRUST_300001_SM_1000_NS12placeholders3_10E,(_ZN41_INTERNAL_366ab913_4_k_cu_d02971cb_1282204cuda3std3__419piecewise_constructE - _ZN41_INTERNAL_366ab913_4_k_cu_d02971cb_1282206thrust24THRUST_300001_SM_1000_NS12placeholders3_10E)
_ZN41_INTERNAL_366ab913_4_k_cu_d02971cb_1282206thrust24THRUST_300001_SM_1000_NS12placeholders3_10E:
	.zero		1
	.type		_ZN41_INTERNAL_366ab913_4_k_cu_d02971cb_1282204cuda3std3__419piecewise_constructE,@object
	.size		_ZN41_INTERNAL_366ab913_4_k_cu_d02971cb_1282204cuda3std3__419piecewise_constructE,(_ZN41_INTERNAL_366ab913_4_k_cu_d02971cb_1282204cuda3std6ranges3__45__cpo5cdataE - _ZN41_INTERNAL_366ab913_4_k_cu_d02971cb_1282204cuda3std3__419piecewise_constructE)
_ZN41_INTERNAL_366ab913_4_k_cu_d02971cb_1282204cuda3std3__419piecewise_constructE:
	.zero		1
	.type		_ZN41_INTERNAL_366ab913_4_k_cu_d02971cb_1282204cuda3std6ranges3__45__cpo5cdataE,@object
	.size		_ZN41_INTERNAL_366ab913_4_k_cu_d02971cb_1282204cuda3std6ranges3__45__cpo5cdataE,(_ZN41_INTERNAL_366ab913_4_k_cu_d02971cb_1282206thrust24THRUST_300001_SM_1000_NS12placeholders2_2E - _ZN41_INTERNAL_366ab913_4_k_cu_d02971cb_1282204cuda3std6ranges3__45__cpo5cdataE)
_ZN41_INTERNAL_366ab913_4_k_cu_d02971cb_1282204cuda3std6ranges3__45__cpo5cdataE:
	.zero		1
	.type		_ZN41_INTERNAL_366ab913_4_k_cu_d02971cb_1282206thrust24THRUST_300001_SM_1000_NS12placeholders2_2E,@object
	.size		_ZN41_INTERNAL_366ab913_4_k_cu_d02971cb_1282206thrust24THRUST_300001_SM_1000_NS12placeholders2_2E,(_ZN41_INTERNAL_366ab913_4_k_cu_d02971cb_1282204cuda3std3__45__cpo3endE - _ZN41_INTERNAL_366ab913_4_k_cu_d02971cb_1282206thrust24THRUST_300001_SM_1000_NS12placeholders2_2E)
_ZN41_INTERNAL_366ab913_4_k_cu_d02971cb_1282206thrust24THRUST_300001_SM_1000_NS12placeholders2_2E:
	.zero		1
	.type		_ZN41_INTERNAL_366ab913_4_k_cu_d02971cb_1282204cuda3std3__45__cpo3endE,@object
	.size		_ZN41_INTERNAL_366ab913_4_k_cu_d02971cb_1282204cuda3std3__45__cpo3endE,(_ZN41_INTERNAL_366ab913_4_k_cu_d02971cb_1282204cuda3std6ranges3__45__cpo3endE - _ZN41_INTERNAL_366ab913_4_k_cu_d02971cb_1282204cuda3std3__45__cpo3endE)
_ZN41_INTERNAL_366ab913_4_k_cu_d02971cb_1282204cuda3std3__45__cpo3endE:
	.zero		1
	.type		_ZN41_INTERNAL_366ab913_4_k_cu_d02971cb_1282204cuda3std6ranges3__45__cpo3endE,@object
	.size		_ZN41_INTERNAL_366ab913_4_k_cu_d02971cb_1282204cuda3std6ranges3__45__cpo3endE,(_ZN41_INTERNAL_366ab913_4_k_cu_d02971cb_1282206thrust24THRUST_300001_SM_1000_NS12placeholders2_6E - _ZN41_INTERNAL_366ab913_4_k_cu_d02971cb_1282204cuda3std6ranges3__45__cpo3endE)
_ZN41_INTERNAL_366ab913_4_k_cu_d02971cb_1282204cuda3std6ranges3__45__cpo3endE:
	.zero		1
	.type		_ZN41_INTERNAL_366ab913_4_k_cu_d02971cb_1282206thrust24THRUST_300001_SM_1000_NS12placeholders2_6E,@object
	.size		_ZN41_INTERNAL_366ab913_4_k_cu_d02971cb_1282206thrust24THRUST_300001_SM_1000_NS12placeholders2_6E,(_ZN41_INTERNAL_366ab913_4_k_cu_d02971cb_1282204cuda3std3__45__cpo4rendE - _ZN41_INTERNAL_366ab913_4_k_cu_d02971cb_1282206thrust24THRUST_300001_SM_1000_NS12placeholders2_6E)
_ZN41_INTERNAL_366ab913_4_k_cu_d02971cb_1282206thrust24THRUST_300001_SM_1000_NS12placeholders2_6E:
	.zero		1
	.type		_ZN41_INTERNAL_366ab913_4_k_cu_d02971cb_1282204cuda3std3__45__cpo4rendE,@object
	.size		_ZN41_INTERNAL_366ab913_4_k_cu_d02971cb_1282204cuda3std3__45__cpo4rendE,(_ZN41_INTERNAL_366ab913_4_k_cu_d02971cb_1282204cuda3std6ranges3__45__cpo9iter_swapE - _ZN41_INTERNAL_366ab913_4_k_cu_d02971cb_1282204cuda3std3__45__cpo4rendE)
_ZN41_INTERNAL_366ab913_4_k_cu_d02971cb_1282204cuda3std3__45__cpo4rendE:
	.zero		1
	.type		_ZN41_INTERNAL_366ab913_4_k_cu_d02971cb_1282204cuda3std6ranges3__45__cpo9iter_swapE,@object
	.size		_ZN41_INTERNAL_366ab913_4_k_cu_d02971cb_1282204cuda3std6ranges3__45__cpo9iter_swapE,(_ZN41_INTERNAL_366ab913_4_k_cu_d02971cb_1282204cuda3std3__48unexpectE - _ZN41_INTERNAL_366ab913_4_k_cu_d02971cb_1282204cuda3std6ranges3__45__cpo9iter_swapE)
_ZN41_INTERNAL_366ab913_4_k_cu_d02971cb_1282204cuda3std6ranges3__45__cpo9iter_swapE:
	.zero		1
	.type		_ZN41_INTERNAL_366ab913_4_k_cu_d02971cb_1282204cuda3std3__48unexpectE,@object
	.size		_ZN41_INTERNAL_366ab913_4_k_cu_d02971cb_1282204cuda3std3__48unexpectE,(_ZN41_INTERNAL_366ab913_4_k_cu_d02971cb_1282206thrust24THRUST_300001_SM_1000_NS8cuda_cub3parE - _ZN41_INTERNAL_366ab913_4_k_cu_d02971cb_1282204cuda3std3__48unexpectE)
_ZN41_INTERNAL_366ab913_4_k_cu_d02971cb_1282204cuda3std3__48unexpectE:
	.zero		1
	.type		_ZN41_INTERNAL_366ab913_4_k_cu_d02971cb_1282206thrust24THRUST_300001_SM_1000_NS8cuda_cub3parE,@object
	.size		_ZN41_INTERNAL_366ab913_4_k_cu_d02971cb_1282206thrust24THRUST_300001_SM_1000_NS8cuda_cub3parE,(_ZN41_INTERNAL_366ab913_4_k_cu_d02971cb_1282206thrust24THRUST_300001_SM_1000_NS12placeholders2_4E - _ZN41_INTERNAL_366ab913_4_k_cu_d02971cb_1282206thrust24THRUST_300001_SM_1000_NS8cuda_cub3parE)
_ZN41_INTERNAL_366ab913_4_k_cu_d02971cb_1282206thrust24THRUST_300001_SM_1000_NS8cuda_cub3parE:
	.zero		1
	.type		_ZN41_INTERNAL_366ab913_4_k_cu_d02971cb_1282206thrust24THRUST_300001_SM_1000_NS12placeholders2_4E,@object
	.size		_ZN41_INTERNAL_366ab913_4_k_cu_d02971cb_1282206thrust24THRUST_300001_SM_1000_NS12placeholders2_4E,(_ZN41_INTERNAL_366ab913_4_k_cu_d02971cb_1282204cuda3std3__45__cpo4cendE - _ZN41_INTERNAL_366ab913_4_k_cu_d02971cb_1282206thrust24THRUST_300001_SM_1000_NS12placeholders2_4E)
_ZN41_INTERNAL_366ab913_4_k_cu_d02971cb_1282206thrust24THRUST_300001_SM_1000_NS12placeholders2_4E:
	.zero		1
	.type		_ZN41_INTERNAL_366ab913_4_k_cu_d02971cb_1282204cuda3std3__45__cpo4cendE,@object
	.size		_ZN41_INTERNAL_366ab913_4_k_cu_d02971cb_1282204cuda3std3__45__cpo4cendE,(_ZN41_INTERNAL_366ab913_4_k_cu_d02971cb_1282204cuda3std6ranges3__45__cpo4cendE - _ZN41_INTERNAL_366ab913_4_k_cu_d02971cb_1282204cuda3std3__45__cpo4cendE)
_ZN41_INTERNAL_366ab913_4_k_cu_d02971cb_1282204cuda3std3__45__cpo4cendE:
	.zero		1
	.type		_ZN41_INTERNAL_366ab913_4_k_cu_d02971cb_1282204cuda3std6ranges3__45__cpo4cendE,@object
	.size		_ZN41_INTERNAL_366ab913_4_k_cu_d02971cb_1282204cuda3std6ranges3__45__cpo4cendE,(_ZN41_INTERNAL_366ab913_4_k_cu_d02971cb_1282204cuda3std3__420unreachable_sentinelE - _ZN41_INTERNAL_366ab913_4_k_cu_d02971cb_1282204cuda3std6ranges3__45__cpo4cendE)
_ZN41_INTERNAL_366ab913_4_k_cu_d02971cb_1282204cuda3std6ranges3__45__cpo4cendE:
	.zero		1
	.type		_ZN41_INTERNAL_366ab913_4_k_cu_d02971cb_1282204cuda3std3__420unreachable_sentinelE,@object
	.size		_ZN41_INTERNAL_366ab913_4_k_cu_d02971cb_1282204cuda3std3__420unreachable_sentinelE,(_ZN41_INTERNAL_366ab913_4_k_cu_d02971cb_1282204cuda3std6ranges3__45__cpo5ssizeE - _ZN41_INTERNAL_366ab913_4_k_cu_d02971cb_1282204cuda3std3__420unreachable_sentinelE)
_ZN41_INTERNAL_366ab913_4_k_cu_d02971cb_1282204cuda3std3__420unreachable_sentinelE:
	.zero		1
	.type		_ZN41_INTERNAL_366ab913_4_k_cu_d02971cb_1282204cuda3std6ranges3__45__cpo5ssizeE,@object
	.size		_ZN41_INTERNAL_366ab913_4_k_cu_d02971cb_1282204cuda3std6ranges3__45__cpo5ssizeE,(_ZN41_INTERNAL_366ab913_4_k_cu_d02971cb_1282206thrust24THRUST_300001_SM_1000_NS12placeholders2_8E - _ZN41_INTERNAL_366ab913_4_k_cu_d02971cb_1282204cuda3std6ranges3__45__cpo5ssizeE)
_ZN41_INTERNAL_366ab913_4_k_cu_d02971cb_1282204cuda3std6ranges3__45__cpo5ssizeE:
	.zero		1
	.type		_ZN41_INTERNAL_366ab913_4_k_cu_d02971cb_1282206thrust24THRUST_300001_SM_1000_NS12placeholders2_8E,@object
	.size		_ZN41_INTERNAL_366ab913_4_k_cu_d02971cb_1282206thrust24THRUST_300001_SM_1000_NS12placeholders2_8E,(_ZN41_INTERNAL_366ab913_4_k_cu_d02971cb_1282204cuda3std3__45__cpo5crendE - _ZN41_INTERNAL_366ab913_4_k_cu_d02971cb_1282206thrust24THRUST_300001_SM_1000_NS12placeholders2_8E)
_ZN41_INTERNAL_366ab913_4_k_cu_d02971cb_1282206thrust24THRUST_300001_SM_1000_NS12placeholders2_8E:
	.zero		1
	.type		_ZN41_INTERNAL_366ab913_4_k_cu_d02971cb_1282204cuda3std3__45__cpo5crendE,@object
	.size		_ZN41_INTERNAL_366ab913_4_k_cu_d02971cb_1282204cuda3std3__45__cpo5crendE,(_ZN41_INTERNAL_366ab913_4_k_cu_d02971cb_1282204cuda3std6ranges3__45__cpo4prevE - _ZN41_INTERNAL_366ab913_4_k_cu_d02971cb_1282204cuda3std3__45__cpo5crendE)
_ZN41_INTERNAL_366ab913_4_k_cu_d02971cb_1282204cuda3std3__45__cpo5crendE:
	.zero		1
	.type		_ZN41_INTERNAL_366ab913_4_k_cu_d02971cb_1282204cuda3std6ranges3__45__cpo4prevE,@object
	.size		_ZN41_INTERNAL_366ab913_4_k_cu_d02971cb_1282204cuda3std6ranges3__45__cpo4prevE,(_ZN41_INTERNAL_366ab913_4_k_cu_d02971cb_1282204cuda3std6ranges3__45__cpo9iter_moveE - _ZN41_INTERNAL_366ab913_4_k_cu_d02971cb_1282204cuda3std6ranges3__45__cpo4prevE)
_ZN41_INTERNAL_366ab913_4_k_cu_d02971cb_1282204cuda3std6ranges3__45__cpo4prevE:
	.zero		1
	.type		_ZN41_INTERNAL_366ab913_4_k_cu_d02971cb_1282204cuda3std6ranges3__45__cpo9iter_moveE,@object
	.size		_ZN41_INTERNAL_366ab913_4_k_cu_d02971cb_1282204cuda3std6ranges3__45__cpo9iter_moveE,(_ZN41_INTERNAL_366ab913_4_k_cu_d02971cb_1282206thrust24THRUST_300001_SM_1000_NS6system6detail10sequential3seqE - _ZN41_INTERNAL_366ab913_4_k_cu_d02971cb_1282204cuda3std6ranges3__45__cpo9iter_moveE)
_ZN41_INTERNAL_366ab913_4_k_cu_d02971cb_1282204cuda3std6ranges3__45__cpo9iter_moveE:
	.zero		1
	.type		_ZN41_INTERNAL_366ab913_4_k_cu_d02971cb_1282206thrust24THRUST_300001_SM_1000_NS6system6detail10sequential3seqE,@object
	.size		_ZN41_INTERNAL_366ab913_4_k_cu_d02971cb_1282206thrust24THRUST_300001_SM_1000_NS6system6detail10sequential3seqE,(.L_31 - _ZN41_INTERNAL_366ab913_4_k_cu_d02971cb_1282206thrust24THRUST_300001_SM_1000_NS6system6detail10sequential3seqE)
_ZN41_INTERNAL_366ab913_4_k_cu_d02971cb_1282206thrust24THRUST_300001_SM_1000_NS6system6detail10sequential3seqE:
	.zero		1
.L_31:


//--------------------- .nv.constant0._ZN3cub18CUB_300001_SM_10006detail11EmptyKernelIvEEvv --------------------------
	.section	.nv.constant0._ZN3cub18CUB_300001_SM_10006detail11EmptyKernelIvEEvv,"a",@progbits
	.sectionflags	@""
	.align	4
.nv.constant0._ZN3cub18CUB_300001_SM_10006detail11EmptyKernelIvEEvv:
	.zero		896


//--------------------- SYMBOLS --------------------------

	.type		.nv.reservedSmem.offset0,@object
	.size		.nv.reservedSmem.offset0,0x4
